//
// Generated by NVIDIA NVVM Compiler
//
// Compiler Build ID: CL-36424714
// Cuda compilation tools, release 13.0, V13.0.88
// Based on NVVM 20.0.0
//

.version 9.0
.target sm_100
.address_size 64

	// .globl	_Z6kernelPh

.visible .entry _Z6kernelPh(
	.param .u64 .ptr .align 1 _Z6kernelPh_param_0
)
{
	.reg .pred 	%p<10>;
	.reg .b16 	%rs<14>;
	.reg .b32 	%r<12>;
	.reg .b32 	%f<76>;
	.reg .b64 	%rd<5>;

	ld.param.u64 	%rd1, [_Z6kernelPh_param_0];
	mov.u32 	%r5, %ctaid.x;
	mov.u32 	%r6, %ctaid.y;
	mov.u32 	%r7, %nctaid.x;
	mad.lo.s32 	%r1, %r6, %r7, %r5;
	sub.s32 	%r8, 960, %r5;
	cvt.rn.f32.s32 	%f35, %r8;
	mul.f32 	%f36, %f35, 0f3FC00000;
	div.rn.f32 	%f75, %f36, 0f44700000;
	sub.s32 	%r9, 540, %r6;
	cvt.rn.f32.s32 	%f37, %r9;
	mul.f32 	%f38, %f37, 0f3FC00000;
	div.rn.f32 	%f74, %f38, 0f44070000;
	mov.b32 	%r11, 0;
	bra.uni 	$L__BB0_9;
$L__BB0_1:
	sub.f32 	%f45, %f33, %f34;
	mul.f32 	%f46, %f31, %f32;
	fma.rn.f32 	%f47, %f31, %f32, %f46;
	add.f32 	%f3, %f45, 0fBF4CCCCD;
	add.f32 	%f4, %f47, 0f3E1DB22D;
	mul.f32 	%f5, %f3, %f3;
	mul.f32 	%f6, %f4, %f4;
	add.f32 	%f48, %f5, %f6;
	setp.gt.f32 	%p2, %f48, 0f447A0000;
	@%p2 bra 	$L__BB0_10;
	sub.f32 	%f49, %f5, %f6;
	mul.f32 	%f50, %f3, %f4;
	fma.rn.f32 	%f51, %f3, %f4, %f50;
	add.f32 	%f7, %f49, 0fBF4CCCCD;
	add.f32 	%f8, %f51, 0f3E1DB22D;
	mul.f32 	%f9, %f7, %f7;
	mul.f32 	%f10, %f8, %f8;
	add.f32 	%f52, %f9, %f10;
	setp.gt.f32 	%p3, %f52, 0f447A0000;
	@%p3 bra 	$L__BB0_10;
	sub.f32 	%f53, %f9, %f10;
	mul.f32 	%f54, %f7, %f8;
	fma.rn.f32 	%f55, %f7, %f8, %f54;
	add.f32 	%f11, %f53, 0fBF4CCCCD;
	add.f32 	%f12, %f55, 0f3E1DB22D;
	mul.f32 	%f13, %f11, %f11;
	mul.f32 	%f14, %f12, %f12;
	add.f32 	%f56, %f13, %f14;
	setp.gt.f32 	%p4, %f56, 0f447A0000;
	@%p4 bra 	$L__BB0_10;
	sub.f32 	%f57, %f13, %f14;
	mul.f32 	%f58, %f11, %f12;
	fma.rn.f32 	%f59, %f11, %f12, %f58;
	add.f32 	%f15, %f57, 0fBF4CCCCD;
	add.f32 	%f16, %f59, 0f3E1DB22D;
	mul.f32 	%f17, %f15, %f15;
	mul.f32 	%f18, %f16, %f16;
	add.f32 	%f60, %f17, %f18;
	setp.gt.f32 	%p5, %f60, 0f447A0000;
	@%p5 bra 	$L__BB0_10;
	sub.f32 	%f61, %f17, %f18;
	mul.f32 	%f62, %f15, %f16;
	fma.rn.f32 	%f63, %f15, %f16, %f62;
	add.f32 	%f19, %f61, 0fBF4CCCCD;
	add.f32 	%f20, %f63, 0f3E1DB22D;
	mul.f32 	%f21, %f19, %f19;
	mul.f32 	%f22, %f20, %f20;
	add.f32 	%f64, %f21, %f22;
	setp.gt.f32 	%p6, %f64, 0f447A0000;
	@%p6 bra 	$L__BB0_10;
	sub.f32 	%f65, %f21, %f22;
	mul.f32 	%f66, %f19, %f20;
	fma.rn.f32 	%f67, %f19, %f20, %f66;
	add.f32 	%f23, %f65, 0fBF4CCCCD;
	add.f32 	%f24, %f67, 0f3E1DB22D;
	mul.f32 	%f25, %f23, %f23;
	mul.f32 	%f26, %f24, %f24;
	add.f32 	%f68, %f25, %f26;
	setp.gt.f32 	%p7, %f68, 0f447A0000;
	@%p7 bra 	$L__BB0_10;
	sub.f32 	%f69, %f25, %f26;
	mul.f32 	%f70, %f23, %f24;
	fma.rn.f32 	%f71, %f23, %f24, %f70;
	add.f32 	%f75, %f69, 0fBF4CCCCD;
	add.f32 	%f74, %f71, 0f3E1DB22D;
	mul.f32 	%f72, %f74, %f74;
	fma.rn.f32 	%f73, %f75, %f75, %f72;
	setp.gt.f32 	%p8, %f73, 0f447A0000;
	@%p8 bra 	$L__BB0_10;
	add.s32 	%r11, %r11, 8;
	setp.eq.s32 	%p9, %r11, 200;
	mov.b16 	%rs13, 255;
	@%p9 bra 	$L__BB0_10;
$L__BB0_9:
	mul.f32 	%f39, %f75, %f75;
	mul.f32 	%f40, %f74, %f74;
	sub.f32 	%f41, %f39, %f40;
	mul.f32 	%f42, %f75, %f74;
	fma.rn.f32 	%f43, %f75, %f74, %f42;
	add.f32 	%f31, %f41, 0fBF4CCCCD;
	add.f32 	%f32, %f43, 0f3E1DB22D;
	mul.f32 	%f33, %f31, %f31;
	mul.f32 	%f34, %f32, %f32;
	add.f32 	%f44, %f33, %f34;
	setp.leu.f32 	%p1, %f44, 0f447A0000;
	mov.b16 	%rs13, 0;
	@%p1 bra 	$L__BB0_1;
$L__BB0_10:
	cvta.to.global.u64 	%rd2, %rd1;
	shl.b32 	%r10, %r1, 2;
	cvt.s64.s32 	%rd3, %r10;
	add.s64 	%rd4, %rd2, %rd3;
	mov.b16 	%rs11, 0;
	st.global.u8 	[%rd4], %rs11;
	st.global.u8 	[%rd4+1], %rs11;
	st.global.u8 	[%rd4+2], %rs13;
	mov.b16 	%rs12, 255;
	st.global.u8 	[%rd4+3], %rs12;
	ret;

}


// ===== COMPILED SASS (sm_100) =====

	.target	sm_100

	.elftype	@"ET_EXEC"


//--------------------- .note.nv.tkinfo           --------------------------
	.section	.note.nv.tkinfo,"",@"SHT_NOTE"
	.sectionflags	@"SHF_NOTE_NV_TKINFO"
	.tkinfo
        /*0018*/ 	.word	0x00000002
        /*0030*/ 	.string	""
        /*0030*/ 	.string	"ptxas"
        /*0030*/ 	.string	"Cuda compilation tools, release 13.0, V13.0.88"
        /*0030*/ 	.string	"Build cuda_13.0.r13.0/compiler.36424714_0"
        /*0030*/ 	.string	"-arch sm_100 -m 64 "



//--------------------- .note.nv.cuinfo           --------------------------
	.section	.note.nv.cuinfo,"",@"SHT_NOTE"
	.sectionflags	@"SHF_NOTE_NV_CUINFO"
        /*0018*/ 	.short	0x0002
        /*001a*/ 	.short	0x0064
        /*001c*/ 	.short	0x0082
	.zero		2


//--------------------- .nv.info                  --------------------------
	.section	.nv.info,"",@"SHT_CUDA_INFO"
	.align	4


	//----- nvinfo : EIATTR_REGCOUNT
	.align		4
        /*0000*/ 	.byte	0x04, 0x2f
        /*0002*/ 	.short	(.L_1 - .L_0)
	.align		4
.L_0:
        /*0004*/ 	.word	index@(_Z6kernelPh)
        /*0008*/ 	.word	0x0000000f


	//----- nvinfo : EIATTR_FRAME_SIZE
	.align		4
.L_1:
        /*000c*/ 	.byte	0x04, 0x11
        /*000e*/ 	.short	(.L_3 - .L_2)
	.align		4
.L_2:
        /*0010*/ 	.word	index@($__internal_0_$__cuda_sm3x_div_rn_noftz_f32_slowpath)
        /*0014*/ 	.word	0x00000000


	//----- nvinfo : EIATTR_FRAME_SIZE
	.align		4
.L_3:
        /*0018*/ 	.byte	0x04, 0x11
        /*001a*/ 	.short	(.L_5 - .L_4)
	.align		4
.L_4:
        /*001c*/ 	.word	index@(_Z6kernelPh)
        /*0020*/ 	.word	0x00000000


	//----- nvinfo : EIATTR_MIN_STACK_SIZE
	.align		4
.L_5:
        /*0024*/ 	.byte	0x04, 0x12
        /*0026*/ 	.short	(.L_7 - .L_6)
	.align		4
.L_6:
        /*0028*/ 	.word	index@(_Z6kernelPh)
        /*002c*/ 	.word	0x00000000
.L_7:


//--------------------- .nv.compat                --------------------------
	.section	.nv.compat,"",@"SHT_CUDA_COMPAT_INFO"
	.align	4
        /*0000*/ 	.byte	0x02, 0x09, 0x00, 0x00, 0x02, 0x02, 0x01, 0x00, 0x02, 0x05, 0x05, 0x00, 0x03, 0x07, 0x01, 0x01
        /*0010*/ 	.byte	0x02, 0x03, 0x00, 0x00, 0x02, 0x06, 0x01, 0x00, 0x04, 0x0b, 0x08, 0x00, 0x01, 0x00, 0x00, 0x00
        /*0020*/ 	.byte	0x00, 0x00, 0x00, 0x00


//--------------------- .nv.info._Z6kernelPh      --------------------------
	.section	.nv.info._Z6kernelPh,"",@"SHT_CUDA_INFO"
	.sectionflags	@""
	.align	4


	//----- nvinfo : EIATTR_CUDA_API_VERSION
	.align		4
        /*0000*/ 	.byte	0x04, 0x37
        /*0002*/ 	.short	(.L_9 - .L_8)
.L_8:
        /*0004*/ 	.word	0x00000082


	//----- nvinfo : EIATTR_KPARAM_INFO
	.align		4
.L_9:
        /*0008*/ 	.byte	0x04, 0x17
        /*000a*/ 	.short	(.L_11 - .L_10)
.L_10:
        /*000c*/ 	.word	0x00000000
        /*0010*/ 	.short	0x0000
        /*0012*/ 	.short	0x0000
        /*0014*/ 	.byte	0x00, 0xf5, 0x21, 0x00


	//----- nvinfo : EIATTR_SPARSE_MMA_MASK
	.align		4
.L_11:
        /*0018*/ 	.byte	0x03, 0x50
        /*001a*/ 	.short	0x0000


	//----- nvinfo : EIATTR_MAXREG_COUNT
	.align		4
        /*001c*/ 	.byte	0x03, 0x1b
        /*001e*/ 	.short	0x00ff


	//----- nvinfo : EIATTR_MERCURY_ISA_VERSION
	.align		4
        /*0020*/ 	.byte	0x03, 0x5f
        /*0022*/ 	.short	0x0101


	//----- nvinfo : EIATTR_VRC_CTA_INIT_COUNT
	.align		4
        /*0024*/ 	.byte	0x02, 0x4a
	.zero		1
	.zero		1


	//----- nvinfo : EIATTR_EXIT_INSTR_OFFSETS
	.align		4
        /*0028*/ 	.byte	0x04, 0x1c
        /*002a*/ 	.short	(.L_13 - .L_12)


	//   ....[0]....
.L_12:
        /*002c*/ 	.word	0x00000870


	//----- nvinfo : EIATTR_CRS_STACK_SIZE
	.align		4
.L_13:
        /*0030*/ 	.byte	0x04, 0x1e
        /*0032*/ 	.short	(.L_15 - .L_14)
.L_14:
        /*0034*/ 	.word	0x00000000


	//----- nvinfo : EIATTR_CBANK_PARAM_SIZE
	.align		4
.L_15:
        /*0038*/ 	.byte	0x03, 0x19
        /*003a*/ 	.short	0x0008


	//----- nvinfo : EIATTR_PARAM_CBANK
	.align		4
        /*003c*/ 	.byte	0x04, 0x0a
        /*003e*/ 	.short	(.L_17 - .L_16)
	.align		4
.L_16:
        /*0040*/ 	.word	index@(.nv.constant0._Z6kernelPh)
        /*0044*/ 	.short	0x0380
        /*0046*/ 	.short	0x0008


	//----- nvinfo : EIATTR_SW_WAR
	.align		4
.L_17:
        /*0048*/ 	.byte	0x04, 0x36
        /*004a*/ 	.short	(.L_19 - .L_18)
.L_18:
        /*004c*/ 	.word	0x00000008
.L_19:


//--------------------- .nv.callgraph             --------------------------
	.section	.nv.callgraph,"",@"SHT_CUDA_CALLGRAPH"
	.align	4
	.sectionentsize	8
	.align		4
        /*0000*/ 	.word	0x00000000
	.align		4
        /*0004*/ 	.word	0xffffffff
	.align		4
        /*0008*/ 	.word	0x00000000
	.align		4
        /*000c*/ 	.word	0xfffffffe
	.align		4
        /*0010*/ 	.word	0x00000000
	.align		4
        /*0014*/ 	.word	0xfffffffd
	.align		4
        /*0018*/ 	.word	0x00000000
	.align		4
        /*001c*/ 	.word	0xfffffffc


//--------------------- .text._Z6kernelPh         --------------------------
	.section	.text._Z6kernelPh,"ax",@progbits
	.align	128
        .global         _Z6kernelPh
        .type           _Z6kernelPh,@function
        .size           _Z6kernelPh,(.L_x_13 - _Z6kernelPh)
        .other          _Z6kernelPh,@"STO_CUDA_ENTRY STV_DEFAULT"
_Z6kernelPh:
.text._Z6kernelPh:
[----:B------:R-:W-:Y:S08]  /*0000*/  LDC R1, c[0x0][0x37c] ;  /* 0x0000df00ff017b82 */ /* 0x000ff00000000800 */
[----:B------:R-:W0:Y:S01]  /*0010*/  S2UR UR5, SR_CTAID.X ;  /* 0x00000000000579c3 */ /* 0x000e220000002500 */
[----:B------:R-:W-:Y:S01]  /*0020*/  HFMA2 R3, -RZ, RZ, 0.81640625, -0.00013840198516845703125 ;  /* 0x3a888889ff037431 */ /* 0x000fe200000001ff */
[----:B------:R-:W1:Y:S01]  /*0030*/  LDCU UR6, c[0x0][0x370] ;  /* 0x00006e00ff0677ac */ /* 0x000e620008000800 */
[----:B------:R-:W-:-:S05]  /*0040*/  MOV R2, 0x44700000 ;  /* 0x4470000000027802 */ /* 0x000fca0000000f00 */
[----:B------:R-:W1:Y:S01]  /*0050*/  S2UR UR4, SR_CTAID.Y ;  /* 0x00000000000479c3 */ /* 0x000e620000002600 */
[----:B------:R-:W-:-:S04]  /*0060*/  FFMA R2, R3, -R2, 1 ;  /* 0x3f80000003027423 */ /* 0x000fc80000000802 */
[----:B------:R-:W-:Y:S01]  /*0070*/  FFMA R3, R2, R3, 0.0010416667209938168526 ;  /* 0x3a88888902037423 */ /* 0x000fe20000000003 */
[----:B0-----:R-:W-:-:S06]  /*0080*/  UIADD3 UR7, UPT, UPT, -UR5, 0x3c0, URZ ;  /* 0x000003c005077890 */ /* 0x001fcc000fffe1ff */
[----:B------:R-:W-:Y:S01]  /*0090*/  I2FP.F32.S32 R0, UR7 ;  /* 0x0000000700007c45 */ /* 0x000fe20008201400 */
[----:B-1----:R-:W-:-:S04]  /*00a0*/  UIMAD UR5, UR4, UR6, UR5 ;  /* 0x00000006040572a4 */ /* 0x002fc8000f8e0205 */
[----:B------:R-:W-:-:S04]  /*00b0*/  FMUL R0, R0, 1.5 ;  /* 0x3fc0000000007820 */ /* 0x000fc80000400000 */
[----:B------:R-:W0:Y:S01]  /*00c0*/  FCHK P0, R0, 960 ;  /* 0x4470000000007902 */ /* 0x000e220000000000 */
[----:B------:R-:W-:-:S04]  /*00d0*/  FFMA R2, R0, R3, RZ ;  /* 0x0000000300027223 */ /* 0x000fc800000000ff */
[----:B------:R-:W-:-:S04]  /*00e0*/  FFMA R4, R2, -960, R0 ;  /* 0xc470000002047823 */ /* 0x000fc80000000000 */
[----:B------:R-:W-:Y:S01]  /*00f0*/  FFMA R2, R3, R4, R2 ;  /* 0x0000000403027223 */ /* 0x000fe20000000002 */
[----:B0-----:R-:W-:Y:S06]  /*0100*/  @!P0 BRA `(.L_x_0) ;  /* 0x0000000000108947 */ /* 0x001fec0003800000 */
[----:B------:R-:W-:Y:S02]  /*0110*/  MOV R3, 0x44700000 ;  /* 0x4470000000037802 */ /* 0x000fe40000000f00 */
[----:B------:R-:W-:-:S07]  /*0120*/  MOV R4, 0x140 ;  /* 0x0000014000047802 */ /* 0x000fce0000000f00 */
[----:B------:R-:W-:Y:S05]  /*0130*/  CALL.REL.NOINC `($__internal_0_$__cuda_sm3x_div_rn_noftz_f32_slowpath) ;  /* 0x0000000400d07944 */ /* 0x000fea0003c00000 */
[----:B------:R-:W-:-:S07]  /*0140*/  MOV R2, R0 ;  /* 0x0000000000027202 */ /* 0x000fce0000000f00 */
.L_x_0:
[----:B------:R-:W-:Y:S01]  /*0150*/  UIADD3 UR4, UPT, UPT, -UR4, 0x21c, URZ ;  /* 0x0000021c04047890 */ /* 0x000fe2000fffe1ff */
[----:B------:R-:W-:Y:S02]  /*0160*/  MOV R4, 0x3af2b9d6 ;  /* 0x3af2b9d600047802 */ /* 0x000fe40000000f00 */
[----:B------:R-:W-:-:S03]  /*0170*/  MOV R3, 0x44070000 ;  /* 0x4407000000037802 */ /* 0x000fc60000000f00 */
[----:B------:R-:W-:Y:S02]  /*0180*/  I2FP.F32.S32 R0, UR4 ;  /* 0x0000000400007c45 */ /* 0x000fe40008201400 */
[----:B------:R-:W-:-:S03]  /*0190*/  FFMA R3, R4, -R3, 1 ;  /* 0x3f80000004037423 */ /* 0x000fc60000000803 */
[----:B------:R-:W-:Y:S01]  /*01a0*/  FMUL R0, R0, 1.5 ;  /* 0x3fc0000000007820 */ /* 0x000fe20000400000 */
[----:B------:R-:W-:-:S03]  /*01b0*/  FFMA R3, R3, R4, 0.0018518518190830945969 ;  /* 0x3af2b9d603037423 */ /* 0x000fc60000000004 */
[----:B------:R-:W0:Y:S01]  /*01c0*/  FCHK P0, R0, 540 ;  /* 0x4407000000007902 */ /* 0x000e220000000000 */
[----:B------:R-:W-:-:S04]  /*01d0*/  FFMA R4, R0, R3, RZ ;  /* 0x0000000300047223 */ /* 0x000fc800000000ff */
[----:B------:R-:W-:-:S04]  /*01e0*/  FFMA R5, R4, -540, R0 ;  /* 0xc407000004057823 */ /* 0x000fc80000000000 */
[----:B------:R-:W-:Y:S01]  /*01f0*/  FFMA R3, R3, R5, R4 ;  /* 0x0000000503037223 */ /* 0x000fe20000000004 */
[----:B0-----:R-:W-:Y:S06]  /*0200*/  @!P0 BRA `(.L_x_1) ;  /* 0x0000000000108947 */ /* 0x001fec0003800000 */
[----:B------:R-:W-:Y:S01]  /*0210*/  HFMA2 R3, -RZ, RZ, 4.02734375, 0 ;  /* 0x44070000ff037431 */ /* 0x000fe200000001ff */
[----:B------:R-:W-:-:S07]  /*0220*/  MOV R4, 0x240 ;  /* 0x0000024000047802 */ /* 0x000fce0000000f00 */
[----:B------:R-:W-:Y:S05]  /*0230*/  CALL.REL.NOINC `($__internal_0_$__cuda_sm3x_div_rn_noftz_f32_slowpath) ;  /* 0x0000000400907944 */ /* 0x000fea0003c00000 */
[----:B------:R-:W-:-:S07]  /*0240*/  MOV R3, R0 ;  /* 0x0000000000037202 */ /* 0x000fce0000000f00 */
.L_x_1:
[----:B------:R-:W0:Y:S01]  /*0250*/  LDCU.64 UR8, c[0x0][0x358] ;  /* 0x00006b00ff0877ac */ /* 0x000e220008000a00 */
[----:B------:R-:W-:-:S05]  /*0260*/  UMOV UR4, URZ ;  /* 0x000000ff00047c82 */ /* 0x000fca0008000000 */
.L_x_3:
[C---:B------:R-:W-:Y:S01]  /*0270*/  FMUL R5, R3.reuse, R3 ;  /* 0x0000000303057220 */ /* 0x040fe20000400000 */
[----:B------:R-:W-:-:S03]  /*0280*/  FMUL R0, R3, R2 ;  /* 0x0000000203007220 */ /* 0x000fc60000400000 */
[-C--:B------:R-:W-:Y:S01]  /*0290*/  FFMA R5, R2, R2.reuse, -R5 ;  /* 0x0000000202057223 */ /* 0x080fe20000000805 */
[----:B------:R-:W-:-:S03]  /*02a0*/  FFMA R0, R3, R2, R0 ;  /* 0x0000000203007223 */ /* 0x000fc60000000000 */
[----:B------:R-:W-:Y:S01]  /*02b0*/  FADD R4, R5, -0.80000001192092895508 ;  /* 0xbf4ccccd05047421 */ /* 0x000fe20000000000 */
[----:B------:R-:W-:-:S03]  /*02c0*/  FADD R5, R0, 0.15399999916553497314 ;  /* 0x3e1db22d00057421 */ /* 0x000fc60000000000 */
[----:B------:R-:W-:Y:S01]  /*02d0*/  FMUL R2, R4, R4 ;  /* 0x0000000404027220 */ /* 0x000fe20000400000 */
[----:B------:R-:W-:-:S04]  /*02e0*/  FMUL R7, R5, R5 ;  /* 0x0000000505077220 */ /* 0x000fc80000400000 */
[----:B------:R-:W-:-:S05]  /*02f0*/  FADD R0, R2, R7 ;  /* 0x0000000702007221 */ /* 0x000fca0000000000 */
[----:B------:R-:W-:Y:S02]  /*0300*/  FSETP.GT.AND P0, PT, R0, 1000, PT ;  /* 0x447a00000000780b */ /* 0x000fe40003f04000 */
[----:B------:R-:W-:-:S11]  /*0310*/  PRMT R0, RZ, 0x7610, R0 ;  /* 0x00007610ff007816 */ /* 0x000fd60000000000 */
[----:B------:R-:W-:Y:S05]  /*0320*/  @P0 BRA `(.L_x_2) ;  /* 0x0000000400240947 */ /* 0x000fea0003800000 */
[----:B------:R-:W-:Y:S01]  /*0330*/  FMUL R3, R4, R5 ;  /* 0x0000000504037220 */ /* 0x000fe20000400000 */
[----:B------:R-:W-:-:S03]  /*0340*/  FADD R2, R2, -R7 ;  /* 0x8000000702027221 */ /* 0x000fc60000000000 */
[----:B------:R-:W-:Y:S01]  /*0350*/  FFMA R3, R4, R5, R3 ;  /* 0x0000000504037223 */ /* 0x000fe20000000003 */
[----:B------:R-:W-:-:S03]  /*0360*/  FADD R4, R2, -0.80000001192092895508 ;  /* 0xbf4ccccd02047421 */ /* 0x000fc60000000000 */
[----:B------:R-:W-:Y:S01]  /*0370*/  FADD R5, R3, 0.15399999916553497314 ;  /* 0x3e1db22d03057421 */ /* 0x000fe20000000000 */
[----:B------:R-:W-:-:S03]  /*0380*/  FMUL R2, R4, R4 ;  /* 0x0000000404027220 */ /* 0x000fc60000400000 */
[----:B------:R-:W-:-:S04]  /*0390*/  FMUL R7, R5, R5 ;  /* 0x0000000505077220 */ /* 0x000fc80000400000 */
[----:B------:R-:W-:-:S05]  /*03a0*/  FADD R3, R2, R7 ;  /* 0x0000000702037221 */ /* 0x000fca0000000000 */
[----:B------:R-:W-:-:S13]  /*03b0*/  FSETP.GT.AND P0, PT, R3, 1000, PT ;  /* 0x447a00000300780b */ /* 0x000fda0003f04000 */
        /* <DEDUP_REMOVED lines=51> */
[----:B------:R-:W-:-:S04]  /*06f0*/  FMUL R2, R5, R4 ;  /* 0x0000000405027220 */ /* 0x000fc80000400000 */
[----:B------:R-:W-:Y:S01]  /*0700*/  FFMA R3, R5, R4, R2 ;  /* 0x0000000405037223 */ /* 0x000fe20000000002 */
[----:B------:R-:W-:-:S03]  /*0710*/  FADD R2, R6, -R7 ;  /* 0x8000000706027221 */ /* 0x000fc60000000000 */
[----:B------:R-:W-:Y:S01]  /*0720*/  FADD R3, R3, 0.15399999916553497314 ;  /* 0x3e1db22d03037421 */ /* 0x000fe20000000000 */
[----:B------:R-:W-:-:S03]  /*0730*/  FADD R2, R2, -0.80000001192092895508 ;  /* 0xbf4ccccd02027421 */ /* 0x000fc60000000000 */
[----:B------:R-:W-:-:S04]  /*0740*/  FMUL R5, R3, R3 ;  /* 0x0000000303057220 */ /* 0x000fc80000400000 */
[----:B------:R-:W-:-:S05]  /*0750*/  FFMA R5, R2, R2, R5 ;  /* 0x0000000202057223 */ /* 0x000fca0000000005 */
[----:B------:R-:W-:-:S13]  /*0760*/  FSETP.GT.AND P0, PT, R5, 1000, PT ;  /* 0x447a00000500780b */ /* 0x000fda0003f04000 */
[----:B------:R-:W-:Y:S05]  /*0770*/  @P0 BRA `(.L_x_2) ;  /* 0x0000000000100947 */ /* 0x000fea0003800000 */
[----:B------:R-:W-:-:S04]  /*0780*/  UIADD3 UR4, UPT, UPT, UR4, 0x8, URZ ;  /* 0x0000000804047890 */ /* 0x000fc8000fffe0ff */
[----:B------:R-:W-:-:S09]  /*0790*/  UISETP.NE.AND UP0, UPT, UR4, 0xc8, UPT ;  /* 0x000000c80400788c */ /* 0x000fd2000bf05270 */
[----:B------:R-:W-:Y:S05]  /*07a0*/  BRA.U UP0, `(.L_x_3) ;  /* 0xfffffff900b07547 */ /* 0x000fea000b83ffff */
[----:B------:R-:W-:-:S07]  /*07b0*/  HFMA2 R0, -RZ, RZ, 0, 1.5199184417724609375e-05 ;  /* 0x000000ffff007431 */ /* 0x000fce00000001ff */
.L_x_2:
[----:B------:R-:W1:Y:S01]  /*07c0*/  LDCU.64 UR6, c[0x0][0x380] ;  /* 0x00007000ff0677ac */ /* 0x000e620008000a00 */
[----:B------:R-:W-:Y:S01]  /*07d0*/  MOV R4, 0xff ;  /* 0x000000ff00047802 */ /* 0x000fe20000000f00 */
[----:B------:R-:W-:-:S04]  /*07e0*/  USHF.L.U32 UR4, UR5, 0x2, URZ ;  /* 0x0000000205047899 */ /* 0x000fc800080006ff */
[----:B-1----:R-:W-:-:S04]  /*07f0*/  UIADD3 UR6, UP0, UPT, UR4, UR6, URZ ;  /* 0x0000000604067290 */ /* 0x002fc8000ff1e0ff */
[----:B------:R-:W-:Y:S02]  /*0800*/  ULEA.HI.X.SX32 UR4, UR4, UR7, 0x1, UP0 ;  /* 0x0000000704047291 */ /* 0x000fe400080f0eff */
[----:B------:R-:W-:-:S04]  /*0810*/  MOV R2, UR6 ;  /* 0x0000000600027c02 */ /* 0x000fc80008000f00 */
[----:B------:R-:W-:-:S05]  /*0820*/  MOV R3, UR4 ;  /* 0x0000000400037c02 */ /* 0x000fca0008000f00 */
[----:B0-----:R-:W-:Y:S04]  /*0830*/  STG.E.U8 desc[UR8][R2.64+0x2], R0 ;  /* 0x0000020002007986 */ /* 0x001fe8000c101108 */
[----:B------:R-:W-:Y:S04]  /*0840*/  STG.E.U8 desc[UR8][R2.64+0x3], R4 ;  /* 0x0000030402007986 */ /* 0x000fe8000c101108 */
[----:B------:R-:W-:Y:S04]  /*0850*/  STG.E.U8 desc[UR8][R2.64], RZ ;  /* 0x000000ff02007986 */ /* 0x000fe8000c101108 */
[----:B------:R-:W-:Y:S01]  /*0860*/  STG.E.U8 desc[UR8][R2.64+0x1], RZ ;  /* 0x000001ff02007986 */ /* 0x000fe2000c101108 */
[----:B------:R-:W-:Y:S05]  /*0870*/  EXIT ;  /* 0x000000000000794d */ /* 0x000fea0003800000 */
        .weak           $__internal_0_$__cuda_sm3x_div_rn_noftz_f32_slowpath
        .type           $__internal_0_$__cuda_sm3x_div_rn_noftz_f32_slowpath,@function
        .size           $__internal_0_$__cuda_sm3x_div_rn_noftz_f32_slowpath,(.L_x_13 - $__internal_0_$__cuda_sm3x_div_rn_noftz_f32_slowpath)
$__internal_0_$__cuda_sm3x_div_rn_noftz_f32_slowpath:
[----:B------:R-:W-:Y:S02]  /*0880*/  SHF.R.U32.HI R6, RZ, 0x17, R3 ;  /* 0x00000017ff067819 */ /* 0x000fe40000011603 */
[----:B------:R-:W-:Y:S02]  /*0890*/  SHF.R.U32.HI R5, RZ, 0x17, R0 ;  /* 0x00000017ff057819 */ /* 0x000fe40000011600 */
[----:B------:R-:W-:Y:S02]  /*08a0*/  LOP3.LUT R10, R6, 0xff, RZ, 0xc0, !PT ;  /* 0x000000ff060a7812 */ /* 0x000fe400078ec0ff */
[----:B------:R-:W-:Y:S02]  /*08b0*/  LOP3.LUT R8, R5, 0xff, RZ, 0xc0, !PT ;  /* 0x000000ff05087812 */ /* 0x000fe400078ec0ff */
[----:B------:R-:W-:Y:S02]  /*08c0*/  IADD3 R7, PT, PT, R10, -0x1, RZ ;  /* 0xffffffff0a077810 */ /* 0x000fe40007ffe0ff */
[----:B------:R-:W-:-:S02]  /*08d0*/  IADD3 R6, PT, PT, R8, -0x1, RZ ;  /* 0xffffffff08067810 */ /* 0x000fc40007ffe0ff */
[----:B------:R-:W-:-:S04]  /*08e0*/  ISETP.GT.U32.AND P0, PT, R7, 0xfd, PT ;  /* 0x000000fd0700780c */ /* 0x000fc80003f04070 */
[----:B------:R-:W-:-:S13]  /*08f0*/  ISETP.GT.U32.OR P0, PT, R6, 0xfd, P0 ;  /* 0x000000fd0600780c */ /* 0x000fda0000704470 */
[----:B------:R-:W-:Y:S01]  /*0900*/  @!P0 MOV R5, RZ ;  /* 0x000000ff00058202 */ /* 0x000fe20000000f00 */
[----:B------:R-:W-:Y:S06]  /*0910*/  @!P0 BRA `(.L_x_4) ;  /* 0x00000000005c8947 */ /* 0x000fec0003800000 */
[----:B------:R-:W-:Y:S02]  /*0920*/  FSETP.GTU.FTZ.AND P0, PT, |R0|, +INF , PT ;  /* 0x7f8000000000780b */ /* 0x000fe40003f1c200 */
[----:B------:R-:W-:-:S04]  /*0930*/  FSETP.GTU.FTZ.AND P1, PT, |R3|, +INF , PT ;  /* 0x7f8000000300780b */ /* 0x000fc80003f3c200 */
[----:B------:R-:W-:-:S13]  /*0940*/  PLOP3.LUT P0, PT, P0, P1, PT, 0xf8, 0x8f ;  /* 0x00000000008f781c */ /* 0x000fda0000703f70 */
[----:B------:R-:W-:Y:S05]  /*0950*/  @P0 BRA `(.L_x_5) ;  /* 0x0000000400440947 */ /* 0x000fea0003800000 */
[----:B------:R-:W-:-:S13]  /*0960*/  LOP3.LUT P0, RZ, R3, 0x7fffffff, R0, 0xc8, !PT ;  /* 0x7fffffff03ff7812 */ /* 0x000fda000780c800 */
[----:B------:R-:W-:Y:S05]  /*0970*/  @!P0 BRA `(.L_x_6) ;  /* 0x0000000400348947 */ /* 0x000fea0003800000 */
[C---:B------:R-:W-:Y:S02]  /*0980*/  FSETP.NEU.FTZ.AND P2, PT, |R0|.reuse, +INF , PT ;  /* 0x7f8000000000780b */ /* 0x040fe40003f5d200 */
[----:B------:R-:W-:Y:S02]  /*0990*/  FSETP.NEU.FTZ.AND P1, PT, |R3|, +INF , PT ;  /* 0x7f8000000300780b */ /* 0x000fe40003f3d200 */
[----:B------:R-:W-:-:S11]  /*09a0*/  FSETP.NEU.FTZ.AND P0, PT, |R0|, +INF , PT ;  /* 0x7f8000000000780b */ /* 0x000fd60003f1d200 */
[----:B------:R-:W-:Y:S05]  /*09b0*/  @!P1 BRA !P2, `(.L_x_6) ;  /* 0x0000000400249947 */ /* 0x000fea0005000000 */
[----:B------:R-:W-:-:S04]  /*09c0*/  LOP3.LUT P2, RZ, R0, 0x7fffffff, RZ, 0xc0, !PT ;  /* 0x7fffffff00ff7812 */ /* 0x000fc8000784c0ff */
[----:B------:R-:W-:-:S13]  /*09d0*/  PLOP3.LUT P1, PT, P1, P2, PT, 0x2f, 0xf2 ;  /* 0x0000000000f2781c */ /* 0x000fda0000f24577 */
[----:B------:R-:W-:Y:S05]  /*09e0*/  @P1 BRA `(.L_x_7) ;  /* 0x0000000400101947 */ /* 0x000fea0003800000 */
[----:B------:R-:W-:-:S04]  /*09f0*/  LOP3.LUT P1, RZ, R3, 0x7fffffff, RZ, 0xc0, !PT ;  /* 0x7fffffff03ff7812 */ /* 0x000fc8000782c0ff */
[----:B------:R-:W-:-:S13]  /*0a00*/  PLOP3.LUT P0, PT, P0, P1, PT, 0x2f, 0xf2 ;  /* 0x0000000000f2781c */ /* 0x000fda0000702577 */
[----:B------:R-:W-:Y:S05]  /*0a10*/  @P0 BRA `(.L_x_8) ;  /* 0x0000000000f80947 */ /* 0x000fea0003800000 */
[----:B------:R-:W-:Y:S02]  /*0a20*/  ISETP.GE.AND P0, PT, R6, RZ, PT ;  /* 0x000000ff0600720c */ /* 0x000fe40003f06270 */
[----:B------:R-:W-:-:S11]  /*0a30*/  ISETP.GE.AND P1, PT, R7, RZ, PT ;  /* 0x000000ff0700720c */ /* 0x000fd60003f26270 */
[----:B------:R-:W-:Y:S01]  /*0a40*/  @P0 MOV R5, RZ ;  /* 0x000000ff00050202 */ /* 0x000fe20000000f00 */
[----:B------:R-:W-:Y:S01]  /*0a50*/  @!P0 FFMA R0, R0, 1.84467440737095516160e+19, RZ ;  /* 0x5f80000000008823 */ /* 0x000fe200000000ff */
[----:B------:R-:W-:Y:S01]  /*0a60*/  @!P0 MOV R5, 0xffffffc0 ;  /* 0xffffffc000058802 */ /* 0x000fe20000000f00 */
[----:B------:R-:W-:-:S03]  /*0a70*/  @!P1 FFMA R3, R3, 1.84467440737095516160e+19, RZ ;  /* 0x5f80000003039823 */ /* 0x000fc600000000ff */
[----:B------:R-:W-:-:S07]  /*0a80*/  @!P1 IADD3 R5, PT, PT, R5, 0x40, RZ ;  /* 0x0000004005059810 */ /* 0x000fce0007ffe0ff */
.L_x_4:
[----:B------:R-:W-:-:S04]  /*0a90*/  LEA R6, R10, 0xc0800000, 0x17 ;  /* 0xc08000000a067811 */ /* 0x000fc800078eb8ff */
[----:B------:R-:W-:Y:S02]  /*0aa0*/  IADD3 R6, PT, PT, -R6, R3, RZ ;  /* 0x0000000306067210 */ /* 0x000fe40007ffe1ff */
[----:B------:R-:W-:Y:S02]  /*0ab0*/  IADD3 R3, PT, PT, R8, -0x7f, RZ ;  /* 0xffffff8108037810 */ /* 0x000fe40007ffe0ff */
[----:B------:R0:W1:Y:S01]  /*0ac0*/  MUFU.RCP R7, R6 ;  /* 0x0000000600077308 */ /* 0x0000620000001000 */
[----:B------:R-:W-:Y:S02]  /*0ad0*/  FADD.FTZ R9, -R6, -RZ ;  /* 0x800000ff06097221 */ /* 0x000fe40000010100 */
[C---:B------:R-:W-:Y:S01]  /*0ae0*/  IMAD R0, R3.reuse, -0x800000, R0 ;  /* 0xff80000003007824 */ /* 0x040fe200078e0200 */
[----:B0-----:R-:W-:-:S04]  /*0af0*/  IADD3 R6, PT, PT, R3, 0x7f, -R10 ;  /* 0x0000007f03067810 */ /* 0x001fc80007ffe80a */
[----:B------:R-:W-:Y:S01]  /*0b00*/  IADD3 R6, PT, PT, R6, R5, RZ ;  /* 0x0000000506067210 */ /* 0x000fe20007ffe0ff */
[----:B-1----:R-:W-:-:S04]  /*0b10*/  FFMA R8, R7, R9, 1 ;  /* 0x3f80000007087423 */ /* 0x002fc80000000009 */
[----:B------:R-:W-:-:S04]  /*0b20*/  FFMA R12, R7, R8, R7 ;  /* 0x00000008070c7223 */ /* 0x000fc80000000007 */
[----:B------:R-:W-:-:S04]  /*0b30*/  FFMA R7, R0, R12, RZ ;  /* 0x0000000c00077223 */ /* 0x000fc800000000ff */
[----:B------:R-:W-:-:S04]  /*0b40*/  FFMA R8, R9, R7, R0 ;  /* 0x0000000709087223 */ /* 0x000fc80000000000 */
[----:B------:R-:W-:-:S04]  /*0b50*/  FFMA R7, R12, R8, R7 ;  /* 0x000000080c077223 */ /* 0x000fc80000000007 */
[----:B------:R-:W-:-:S04]  /*0b60*/  FFMA R8, R9, R7, R0 ;  /* 0x0000000709087223 */ /* 0x000fc80000000000 */
[----:B------:R-:W-:-:S05]  /*0b70*/  FFMA R0, R12, R8, R7 ;  /* 0x000000080c007223 */ /* 0x000fca0000000007 */
[----:B------:R-:W-:-:S04]  /*0b80*/  SHF.R.U32.HI R3, RZ, 0x17, R0 ;  /* 0x00000017ff037819 */ /* 0x000fc80000011600 */
[----:B------:R-:W-:-:S04]  /*0b90*/  LOP3.LUT R3, R3, 0xff, RZ, 0xc0, !PT ;  /* 0x000000ff03037812 */ /* 0x000fc800078ec0ff */
[----:B------:R-:W-:-:S04]  /*0ba0*/  IADD3 R9, PT, PT, R3, R6, RZ ;  /* 0x0000000603097210 */ /* 0x000fc80007ffe0ff */
[----:B------:R-:W-:-:S04]  /*0bb0*/  IADD3 R3, PT, PT, R9, -0x1, RZ ;  /* 0xffffffff09037810 */ /* 0x000fc80007ffe0ff */
[----:B------:R-:W-:-:S13]  /*0bc0*/  ISETP.GE.U32.AND P0, PT, R3, 0xfe, PT ;  /* 0x000000fe0300780c */ /* 0x000fda0003f06070 */
[----:B------:R-:W-:Y:S05]  /*0bd0*/  @!P0 BRA `(.L_x_9) ;  /* 0x0000000000808947 */ /* 0x000fea0003800000 */
[----:B------:R-:W-:-:S13]  /*0be0*/  ISETP.GT.AND P0, PT, R9, 0xfe, PT ;  /* 0x000000fe0900780c */ /* 0x000fda0003f04270 */
[----:B------:R-:W-:Y:S05]  /*0bf0*/  @P0 BRA `(.L_x_10) ;  /* 0x00000000006c0947 */ /* 0x000fea0003800000 */
[----:B------:R-:W-:-:S13]  /*0c00*/  ISETP.GE.AND P0, PT, R9, 0x1, PT ;  /* 0x000000010900780c */ /* 0x000fda0003f06270 */
[----:B------:R-:W-:Y:S05]  /*0c10*/  @P0 BRA `(.L_x_11) ;  /* 0x0000000000980947 */ /* 0x000fea0003800000 */
[----:B------:R-:W-:Y:S02]  /*0c20*/  ISETP.GE.AND P0, PT, R9, -0x18, PT ;  /* 0xffffffe80900780c */ /* 0x000fe40003f06270 */
[----:B------:R-:W-:-:S11]  /*0c30*/  LOP3.LUT R0, R0, 0x80000000, RZ, 0xc0, !PT ;  /* 0x8000000000007812 */ /* 0x000fd600078ec0ff */
[----:B------:R-:W-:Y:S05]  /*0c40*/  @!P0 BRA `(.L_x_11) ;  /* 0x00000000008c8947 */ /* 0x000fea0003800000 */
[CCC-:B------:R-:W-:Y:S01]  /*0c50*/  FFMA.RZ R3, R12.reuse, R8.reuse, R7.reuse ;  /* 0x000000080c037223 */ /* 0x1c0fe2000000c007 */
[CCC-:B------:R-:W-:Y:S01]  /*0c60*/  FFMA.RM R6, R12.reuse, R8.reuse, R7.reuse ;  /* 0x000000080c067223 */ /* 0x1c0fe20000004007 */
[C---:B------:R-:W-:Y:S02]  /*0c70*/  ISETP.NE.AND P2, PT, R9.reuse, RZ, PT ;  /* 0x000000ff0900720c */ /* 0x040fe40003f45270 */
[----:B------:R-:W-:Y:S02]  /*0c80*/  ISETP.NE.AND P1, PT, R9, RZ, PT ;  /* 0x000000ff0900720c */ /* 0x000fe40003f25270 */
[----:B------:R-:W-:Y:S01]  /*0c90*/  LOP3.LUT R5, R3, 0x7fffff, RZ, 0xc0, !PT ;  /* 0x007fffff03057812 */ /* 0x000fe200078ec0ff */
[----:B------:R-:W-:Y:S01]  /*0ca0*/  FFMA.RP R3, R12, R8, R7 ;  /* 0x000000080c037223 */ /* 0x000fe20000008007 */
[----:B------:R-:W-:Y:S02]  /*0cb0*/  IADD3 R8, PT, PT, R9, 0x20, RZ ;  /* 0x0000002009087810 */ /* 0x000fe40007ffe0ff */
[----:B------:R-:W-:-:S02]  /*0cc0*/  LOP3.LUT R5, R5, 0x800000, RZ, 0xfc, !PT ;  /* 0x0080000005057812 */ /* 0x000fc400078efcff */
[----:B------:R-:W-:Y:S02]  /*0cd0*/  IADD3 R7, PT, PT, -R9, RZ, RZ ;  /* 0x000000ff09077210 */ /* 0x000fe40007ffe1ff */
[----:B------:R-:W-:Y:S02]  /*0ce0*/  SHF.L.U32 R8, R5, R8, RZ ;  /* 0x0000000805087219 */ /* 0x000fe400000006ff */
[----:B------:R-:W-:Y:S02]  /*0cf0*/  FSETP.NEU.FTZ.AND P0, PT, R3, R6, PT ;  /* 0x000000060300720b */ /* 0x000fe40003f1d000 */
[----:B------:R-:W-:Y:S02]  /*0d00*/  SEL R6, R7, RZ, P2 ;  /* 0x000000ff07067207 */ /* 0x000fe40001000000 */
[----:B------:R-:W-:Y:S02]  /*0d10*/  ISETP.NE.AND P1, PT, R8, RZ, P1 ;  /* 0x000000ff0800720c */ /* 0x000fe40000f25270 */
[----:B------:R-:W-:-:S02]  /*0d20*/  SHF.R.U32.HI R6, RZ, R6, R5 ;  /* 0x00000006ff067219 */ /* 0x000fc40000011605 */
[----:B------:R-:W-:Y:S02]  /*0d30*/  PLOP3.LUT P0, PT, P0, P1, PT, 0xf8, 0x8f ;  /* 0x00000000008f781c */ /* 0x000fe40000703f70 */
[----:B------:R-:W-:Y:S02]  /*0d40*/  SHF.R.U32.HI R8, RZ, 0x1, R6 ;  /* 0x00000001ff087819 */ /* 0x000fe40000011606 */
[----:B------:R-:W-:-:S04]  /*0d50*/  SEL R3, RZ, 0x1, !P0 ;  /* 0x00000001ff037807 */ /* 0x000fc80004000000 */
[----:B------:R-:W-:-:S04]  /*0d60*/  LOP3.LUT R3, R3, 0x1, R8, 0xf8, !PT ;  /* 0x0000000103037812 */ /* 0x000fc800078ef808 */
[----:B------:R-:W-:-:S04]  /*0d70*/  LOP3.LUT R3, R3, R6, RZ, 0xc0, !PT ;  /* 0x0000000603037212 */ /* 0x000fc800078ec0ff */
[----:B------:R-:W-:-:S04]  /*0d80*/  IADD3 R3, PT, PT, R8, R3, RZ ;  /* 0x0000000308037210 */ /* 0x000fc80007ffe0ff */
[----:B------:R-:W-:Y:S01]  /*0d90*/  LOP3.LUT R0, R3, R0, RZ, 0xfc, !PT ;  /* 0x0000000003007212 */ /* 0x000fe200078efcff */
[----:B------:R-:W-:Y:S06]  /*0da0*/  BRA `(.L_x_11) ;  /* 0x0000000000347947 */ /* 0x000fec0003800000 */
.L_x_10:
[----:B------:R-:W-:-:S04]  /*0db0*/  LOP3.LUT R0, R0, 0x80000000, RZ, 0xc0, !PT ;  /* 0x8000000000007812 */ /* 0x000fc800078ec0ff */
[----:B------:R-:W-:Y:S01]  /*0dc0*/  LOP3.LUT R0, R0, 0x7f800000, RZ, 0xfc, !PT ;  /* 0x7f80000000007812 */ /* 0x000fe200078efcff */
[----:B------:R-:W-:Y:S06]  /*0dd0*/  BRA `(.L_x_11) ;  /* 0x0000000000287947 */ /* 0x000fec0003800000 */
.L_x_9:
[----:B------:R-:W-:Y:S01]  /*0de0*/  LEA R0, R6, R0, 0x17 ;  /* 0x0000000006007211 */ /* 0x000fe200078eb8ff */
[----:B------:R-:W-:Y:S06]  /*0df0*/  BRA `(.L_x_11) ;  /* 0x0000000000207947 */ /* 0x000fec0003800000 */
.L_x_8:
[----:B------:R-:W-:-:S04]  /*0e00*/  LOP3.LUT R0, R3, 0x80000000, R0, 0x48, !PT ;  /* 0x8000000003007812 */ /* 0x000fc800078e4800 */
[----:B------:R-:W-:Y:S01]  /*0e10*/  LOP3.LUT R0, R0, 0x7f800000, RZ, 0xfc, !PT ;  /* 0x7f80000000007812 */ /* 0x000fe200078efcff */
[----:B------:R-:W-:Y:S06]  /*0e20*/  BRA `(.L_x_11) ;  /* 0x0000000000147947 */ /* 0x000fec0003800000 */
.L_x_7:
[----:B------:R-:W-:Y:S01]  /*0e30*/  LOP3.LUT R0, R3, 0x80000000, R0, 0x48, !PT ;  /* 0x8000000003007812 */ /* 0x000fe200078e4800 */
[----:B------:R-:W-:Y:S06]  /*0e40*/  BRA `(.L_x_11) ;  /* 0x00000000000c7947 */ /* 0x000fec0003800000 */
.L_x_6:
[----:B------:R-:W0:Y:S01]  /*0e50*/  MUFU.RSQ R0, -QNAN ;  /* 0xffc0000000007908 */ /* 0x000e220000001400 */
[----:B------:R-:W-:Y:S05]  /*0e60*/  BRA `(.L_x_11) ;  /* 0x0000000000047947 */ /* 0x000fea0003800000 */
.L_x_5:
[----:B------:R-:W-:-:S07]  /*0e70*/  FADD.FTZ R0, R0, R3 ;  /* 0x0000000300007221 */ /* 0x000fce0000010000 */
.L_x_11:
[----:B------:R-:W-:-:S04]  /*0e80*/  HFMA2 R5, -RZ, RZ, 0, 0 ;  /* 0x00000000ff057431 */ /* 0x000fc800000001ff */
[----:B0-----:R-:W-:Y:S05]  /*0e90*/  RET.REL.NODEC R4 `(_Z6kernelPh) ;  /* 0xfffffff004587950 */ /* 0x001fea0003c3ffff */
.L_x_12:
[----:B------:R-:W-:-:S00]  /*0ea0*/  BRA `(.L_x_12) ;  /* 0xfffffffc00fc7947 */ /* 0x000fc0000383ffff */
[----:B------:R-:W-:-:S00]  /*0eb0*/  NOP ;  /* 0x0000000000007918 */ /* 0x000fc00000000000 */
        /* <DEDUP_REMOVED lines=12> */
.L_x_13:


//--------------------- .nv.shared.reserved.0     --------------------------
	.section	.nv.shared.reserved.0,"aw",@nobits
	.weak		__nv_reservedSMEM_offset_0_alias
	.size		__nv_reservedSMEM_offset_0_alias, 0, 64
	.other		__nv_reservedSMEM_offset_0_alias,@"STO_CUDA_RESERVED_SHARED STV_DEFAULT"
__nv_reservedSMEM_offset_0_alias:
	.zero		0
	.zero		64


//--------------------- .nv.constant0._Z6kernelPh --------------------------
	.section	.nv.constant0._Z6kernelPh,"a",@progbits
	.sectionflags	@""
	.align	4
.nv.constant0._Z6kernelPh:
	.zero		904


//--------------------- SYMBOLS --------------------------

	.type		.nv.reservedSmem.offset0,@object
	.size		.nv.reservedSmem.offset0,0x4
